	.headerflags	@"EF_CUDA_TEXMODE_UNIFIED EF_CUDA_64BIT_ADDRESS EF_CUDA_SM75 EF_CUDA_VIRTUAL_SM(EF_CUDA_SM75)"
	.elftype	@"ET_EXEC"


//--------------------- .nv.info                  --------------------------
	.section	.nv.info,"",@"SHT_CUDA_INFO"
	.align	4


	//----- nvinfo : EIATTR_MAX_STACK_SIZE
	.align		4
        /*0000*/ 	.byte	0x04, 0x23
        /*0002*/ 	.short	(.L_1 - .L_0)
	.align		4
.L_0:
        /*0004*/ 	.word	index@(_Z2mmPKfPf)
        /*0008*/ 	.word	0x00000000


	//----- nvinfo : EIATTR_MIN_STACK_SIZE
	.align		4
.L_1:
        /*000c*/ 	.byte	0x04, 0x12
        /*000e*/ 	.short	(.L_3 - .L_2)
	.align		4
.L_2:
        /*0010*/ 	.word	index@(_Z2mmPKfPf)
        /*0014*/ 	.word	0x00000000


	//----- nvinfo : EIATTR_FRAME_SIZE
	.align		4
.L_3:
        /*0018*/ 	.byte	0x04, 0x11
        /*001a*/ 	.short	(.L_5 - .L_4)
	.align		4
.L_4:
        /*001c*/ 	.word	index@(_Z2mmPKfPf)
        /*0020*/ 	.word	0x00000000
.L_5:


//--------------------- .nv.info._Z2mmPKfPf       --------------------------
	.section	.nv.info._Z2mmPKfPf,"",@"SHT_CUDA_INFO"
	.align	4


	//----- nvinfo : EIATTR_PARAM_CBANK
	.align		4
        /*0000*/ 	.byte	0x04, 0x0a
        /*0002*/ 	.short	(.L_7 - .L_6)
	.align		4
.L_6:
        /*0004*/ 	.word	index@(.nv.constant0._Z2mmPKfPf)
        /*0008*/ 	.short	0x0160
        /*000a*/ 	.short	0x0010


	//----- nvinfo : EIATTR_CBANK_PARAM_SIZE
	.align		4
.L_7:
        /*000c*/ 	.byte	0x03, 0x19
        /*000e*/ 	.short	0x0010


	//----- nvinfo : EIATTR_KPARAM_INFO
	.align		4
        /*0010*/ 	.byte	0x04, 0x17
        /*0012*/ 	.short	(.L_9 - .L_8)
.L_8:
        /*0014*/ 	.word	0x00000000
        /*0018*/ 	.short	0x0001
        /*001a*/ 	.short	0x0008
        /*001c*/ 	.byte	0x00, 0xf0, 0x21, 0x00


	//----- nvinfo : EIATTR_KPARAM_INFO
	.align		4
.L_9:
        /*0020*/ 	.byte	0x04, 0x17
        /*0022*/ 	.short	(.L_11 - .L_10)
.L_10:
        /*0024*/ 	.word	0x00000000
        /*0028*/ 	.short	0x0000
        /*002a*/ 	.short	0x0000
        /*002c*/ 	.byte	0x00, 0xf0, 0x21, 0x00


	//----- nvinfo : EIATTR_MAXREG_COUNT
	.align		4
.L_11:
        /*0030*/ 	.byte	0x03, 0x1b
        /*0032*/ 	.short	0x00ff


	//----- nvinfo : EIATTR_EXIT_INSTR_OFFSETS
	.align		4
        /*0034*/ 	.byte	0x04, 0x1c
        /*0036*/ 	.short	(.L_13 - .L_12)


	//   ....[0]....
.L_12:
        /*0038*/ 	.word	0x00000120


	//   ....[1]....
        /*003c*/ 	.word	0x00000a00


	//   ....[2]....
        /*0040*/ 	.word	0x00000ab0


	//   ....[3]....
        /*0044*/ 	.word	0x00000ec0


	//   ....[4]....
        /*0048*/ 	.word	0x00001400


	//   ....[5]....
        /*004c*/ 	.word	0x000017c0


	//   ....[6]....
        /*0050*/ 	.word	0x00001b20


	//   ....[7]....
        /*0054*/ 	.word	0x00001bf0


	//   ....[8]....
        /*0058*/ 	.word	0x00001fa0


	//   ....[9]....
        /*005c*/ 	.word	0x00002300


	//----- nvinfo : EIATTR_CRS_STACK_SIZE
	.align		4
.L_13:
        /*0060*/ 	.byte	0x04, 0x1e
        /*0062*/ 	.short	(.L_15 - .L_14)
.L_14:
        /*0064*/ 	.word	0x00000000
.L_15:


//--------------------- .nv.constant2._Z2mmPKfPf  --------------------------
	.section	.nv.constant2._Z2mmPKfPf,"a",@progbits
	.align	4
.nv.constant2._Z2mmPKfPf:
        /*0000*/ 	.byte	0xc0, 0x0a, 0x00, 0x00, 0xd0, 0x0e, 0x00, 0x00, 0x10, 0x14, 0x00, 0x00, 0x00, 0x23, 0x00, 0x00
        /*0010*/ 	.byte	0x10, 0x14, 0x00, 0x00, 0xd0, 0x17, 0x00, 0x00, 0x00, 0x23, 0x00, 0x00, 0xd0, 0x17, 0x00, 0x00
        /*0020*/ 	.byte	0x00, 0x1c, 0x00, 0x00, 0xb0, 0x1f, 0x00, 0x00, 0x00, 0x23, 0x00, 0x00, 0x00, 0x1c, 0x00, 0x00
        /*0030*/ 	.byte	0xb0, 0x1f, 0x00, 0x00, 0x00, 0x23, 0x00, 0x00, 0x00, 0x1c, 0x00, 0x00, 0xb0, 0x1f, 0x00, 0x00
        /*0040*/ 	.byte	0xb0, 0x17, 0x00, 0x00, 0xd0, 0x17, 0x00, 0x00, 0x00, 0x1c, 0x00, 0x00, 0xb0, 0x1f, 0x00, 0x00
        /*0050*/ 	.byte	0x00, 0x23, 0x00, 0x00


//--------------------- .nv.constant0._Z2mmPKfPf  --------------------------
	.section	.nv.constant0._Z2mmPKfPf,"a",@progbits
	.align	4
.nv.constant0._Z2mmPKfPf:
	.zero		368


//--------------------- .text._Z2mmPKfPf          --------------------------
	.section	.text._Z2mmPKfPf,"ax",@progbits
	.sectioninfo	@"SHI_REGISTERS=31"
	.align	128
        .global         _Z2mmPKfPf
        .type           _Z2mmPKfPf,@function
        .size           _Z2mmPKfPf,(.L_x_30 - _Z2mmPKfPf)
        .other          _Z2mmPKfPf,@"STO_CUDA_ENTRY STV_DEFAULT"
_Z2mmPKfPf:
.text._Z2mmPKfPf:
[----:B------:R-:W-:-:S08]  /*0000*/  MOV R1, c[0x0][0x28] ;  /* 0x00000a0000017a02 */ /* 0x000fd00000000f00 */
[----:B------:R-:W0:Y:S01]  /*0010*/  S2R R0, SR_TID.X ;  /* 0x0000000000007919 */ /* 0x000e220000002100 */
[----:B------:R-:W1:Y:S01]  /*0020*/  S2R R20, SR_CTAID.X ;  /* 0x0000000000147919 */ /* 0x000e620000002500 */
[----:B------:R-:W2:Y:S01]  /*0030*/  S2R R4, SR_CTAID.Y ;  /* 0x0000000000047919 */ /* 0x000ea20000002600 */
[----:B0-----:R-:W-:Y:S01]  /*0040*/  IMAD.WIDE.U32 R2, R0, 0x5397829d, RZ ;  /* 0x5397829d00027825 */ /* 0x001fe200078e00ff */
[----:B-1----:R-:W-:-:S06]  /*0050*/  ISETP.GT.AND P0, PT, R20, 0x3, PT ;  /* 0x000000031400780c */ /* 0x002fcc0003f04270 */
[----:B------:R-:W-:Y:S02]  /*0060*/  SHF.R.U32.HI R2, RZ, 0x4, R3 ;  /* 0x00000004ff027819 */ /* 0x000fe40000011603 */
[----:B------:R-:W-:-:S03]  /*0070*/  MOV R3, 0x4 ;  /* 0x0000000400037802 */ /* 0x000fc60000000f00 */
[----:B------:R-:W-:-:S04]  /*0080*/  IMAD R2, R2, -0x31, R0 ;  /* 0xffffffcf02027824 */ /* 0x000fc800078e0200 */
[----:B--2---:R-:W-:-:S04]  /*0090*/  IMAD R2, R4, 0x31, R2 ;  /* 0x0000003104027824 */ /* 0x004fc800078e0202 */
[CC--:B------:R-:W-:Y:S02]  /*00a0*/  IMAD.WIDE R4, R2.reuse, R3.reuse, c[0x0][0x160] ;  /* 0x0000580002047625 */ /* 0x0c0fe400078e0203 */
[----:B------:R-:W-:Y:S01]  /*00b0*/  IMAD.WIDE R2, R2, R3, c[0x0][0x168] ;  /* 0x00005a0002027625 */ /* 0x000fe200078e0203 */
[----:B------:R-:W-:Y:S07]  /*00c0*/  @P0 BRA `(.L_x_0) ;  /* 0x0000126000000947 */ /* 0x000fee0003800000 */
[----:B------:R-:W-:-:S12]  /*00d0*/  ISETP.GT.AND P0, PT, R20, 0x1, PT ;  /* 0x000000011400780c */ /* 0x000fd80003f04270 */
[----:B------:R-:W-:Y:S05]  /*00e0*/  @P0 BRA `(.L_x_1) ;  /* 0x0000092000000947 */ /* 0x000fea0003800000 */
[----:B------:R-:W-:-:S12]  /*00f0*/  ISETP.NE.AND P0, PT, R20, RZ, PT ;  /* 0x000000ff1400720c */ /* 0x000fd80003f05270 */
[----:B------:R-:W-:Y:S05]  /*0100*/  @!P0 BRA `(.L_x_2) ;  /* 0x0000054000008947 */ /* 0x000fea0003800000 */
[----:B------:R-:W-:-:S12]  /*0110*/  ISETP.NE.AND P0, PT, R20, 0x1, PT ;  /* 0x000000011400780c */ /* 0x000fd80003f05270 */
[----:B------:R-:W-:Y:S05]  /*0120*/  @P0 EXIT ;  /* 0x000000000000094d */ /* 0x000fea0003800000 */
[----:B------:R-:W-:Y:S01]  /*0130*/  ISETP.GT.U32.AND P0, PT, R0, 0x30, PT ;  /* 0x000000300000780c */ /* 0x000fe20003f04070 */
[----:B------:R-:W-:Y:S01]  /*0140*/  BSSY B0, `(.L_x_3) ;  /* 0x000003a000007945 */ /* 0x000fe20003800000 */
[----:B------:R-:W-:Y:S01]  /*0150*/  CS2R R8, SRZ ;  /* 0x0000000000087805 */ /* 0x000fe2000001ff00 */
[----:B------:R-:W-:Y:S01]  /*0160*/  MOV R7, RZ ;  /* 0x000000ff00077202 */ /* 0x000fe20000000f00 */
[----:B------:R-:W-:Y:S01]  /*0170*/  CS2R R12, SRZ ;  /* 0x00000000000c7805 */ /* 0x000fe2000001ff00 */
[----:B------:R-:W-:Y:S02]  /*0180*/  MOV R16, RZ ;  /* 0x000000ff00107202 */ /* 0x000fe40000000f00 */
[----:B------:R-:W-:Y:S02]  /*0190*/  MOV R11, RZ ;  /* 0x000000ff000b7202 */ /* 0x000fe40000000f00 */
[----:B------:R-:W-:-:S03]  /*01a0*/  MOV R15, RZ ;  /* 0x000000ff000f7202 */ /* 0x000fc60000000f00 */
[----:B------:R-:W-:Y:S05]  /*01b0*/  @P0 BRA `(.L_x_4) ;  /* 0x0000032000000947 */ /* 0x000fea0003800000 */
[----:B------:R-:W2:Y:S04]  /*01c0*/  LDG.E.CONSTANT.SYS R10, [R4+0x62000] ;  /* 0x06200000040a7381 */ /* 0x000ea800001e6900 */
[----:B------:R-:W3:Y:S04]  /*01d0*/  LDG.E.CONSTANT.SYS R8, [R4+0x49800] ;  /* 0x0498000004087381 */ /* 0x000ee800001e6900 */
[----:B------:R-:W4:Y:S04]  /*01e0*/  LDG.E.CONSTANT.SYS R17, [R4+0x86c00] ;  /* 0x086c000004117381 */ /* 0x000f2800001e6900 */
[----:B------:R-:W5:Y:S04]  /*01f0*/  LDG.E.CONSTANT.SYS R6, [R4+0x31000] ;  /* 0x0310000004067381 */ /* 0x000f6800001e6900 */
[----:B------:R-:W3:Y:S04]  /*0200*/  LDG.E.CONSTANT.SYS R14, [R4+0x9f400] ;  /* 0x09f40000040e7381 */ /* 0x000ee800001e6900 */
[----:B------:R-:W3:Y:S04]  /*0210*/  LDG.E.CONSTANT.SYS R7, [R4+0x3d400] ;  /* 0x03d4000004077381 */ /* 0x000ee800001e6900 */
[----:B------:R-:W4:Y:S04]  /*0220*/  LDG.E.CONSTANT.SYS R13, [R4+0x7a800] ;  /* 0x07a80000040d7381 */ /* 0x000f2800001e6900 */
        /* <DEDUP_REMOVED lines=10> */
[----:B------:R-:W4:Y:S01]  /*02d0*/  LDG.E.CONSTANT.SYS R19, [R4+0xdc800] ;  /* 0x0dc8000004137381 */ /* 0x000f2200001e6900 */
[----:B--2---:R-:W-:-:S02]  /*02e0*/  FFMA R11, R10, 0.44615399837493896484, RZ ;  /* 0x3ee46e4c0a0b7823 */ /* 0x004fc400000000ff */
[----:B-----5:R-:W-:Y:S02]  /*02f0*/  FFMA R6, R6, 0.1280889362096786499, RZ ;  /* 0x3e0329bf06067823 */ /* 0x020fe400000000ff */
[----:B---3--:R-:W-:-:S04]  /*0300*/  FFMA R8, R8, -0.32748830318450927734, RZ ;  /* 0xbea7ac8c08087823 */ /* 0x008fc800000000ff */
[C---:B------:R-:W-:Y:S02]  /*0310*/  FFMA R8, R10.reuse, -0.99861729145050048828, R8 ;  /* 0xbf7fa5620a087823 */ /* 0x040fe40000000008 */
[----:B------:R-:W-:Y:S02]  /*0320*/  FFMA R6, R7, 0.077986598014831542969, R6 ;  /* 0x3d9fb77007067823 */ /* 0x000fe40000000006 */
[----:B------:R-:W-:Y:S02]  /*0330*/  FFMA R10, R10, -0.44960379600524902344, RZ ;  /* 0xbee632780a0a7823 */ /* 0x000fe400000000ff */
[C---:B----4-:R-:W-:Y:S02]  /*0340*/  FFMA R11, R17.reuse, -0.84316974878311157227, R11 ;  /* 0xbf57d9f9110b7823 */ /* 0x050fe4000000000b */
[----:B------:R-:W-:Y:S02]  /*0350*/  FFMA R8, R17, -1.0720552206039428711, R8 ;  /* 0xbf89391b11087823 */ /* 0x000fe40000000008 */
[----:B------:R-:W-:-:S02]  /*0360*/  FFMA R11, R14, -0.19606035947799682617, R11 ;  /* 0xbe48c40c0e0b7823 */ /* 0x000fc4000000000b */
[----:B------:R-:W-:Y:S02]  /*0370*/  FFMA R13, R13, -0.14090618491172790527, RZ ;  /* 0xbe1049b60d0d7823 */ /* 0x000fe400000000ff */
[----:B------:R-:W-:Y:S02]  /*0380*/  FFMA R11, R16, -0.32912781834602355957, R11 ;  /* 0xbea88371100b7823 */ /* 0x000fe4000000000b */
[----:B------:R-:W-:Y:S02]  /*0390*/  FFMA R8, R15, -0.39814770221710205078, R8 ;  /* 0xbecbda040f087823 */ /* 0x000fe40000000008 */
[----:B------:R-:W-:Y:S02]  /*03a0*/  FFMA R6, R9, 0.066166922450065612793, R6 ;  /* 0x3d87828609067823 */ /* 0x000fe40000000006 */
[C---:B------:R-:W-:Y:S02]  /*03b0*/  FFMA R13, R14.reuse, -0.15914765000343322754, R13 ;  /* 0xbe22f79a0e0d7823 */ /* 0x040fe4000000000d */
[----:B------:R-:W-:-:S02]  /*03c0*/  FFMA R14, R14, 0.77322900295257568359, RZ ;  /* 0x3f45f2560e0e7823 */ /* 0x000fc400000000ff */
[C---:B------:R-:W-:Y:S02]  /*03d0*/  FFMA R9, R17.reuse, 0.51647257804870605469, R10 ;  /* 0x3f04378c11097823 */ /* 0x040fe4000000000a */
[----:B------:R-:W-:Y:S02]  /*03e0*/  FFMA R17, R17, -0.39848986268043518066, RZ ;  /* 0xbecc06dd11117823 */ /* 0x000fe400000000ff */
[----:B------:R-:W-:Y:S02]  /*03f0*/  FFMA R8, R18, -0.53243529796600341797, R8 ;  /* 0xbf084dae12087823 */ /* 0x000fe40000000008 */
[C---:B------:R-:W-:Y:S02]  /*0400*/  FFMA R11, R15.reuse, -0.29683461785316467285, R11 ;  /* 0xbe97fab50f0b7823 */ /* 0x040fe4000000000b */
[----:B------:R-:W-:Y:S02]  /*0410*/  FFMA R14, R15, -0.90120387077331542969, R14 ;  /* 0xbf66b54c0f0e7823 */ /* 0x000fe4000000000e */
[----:B------:R-:W-:-:S02]  /*0420*/  FFMA R6, R12, -0.128681182861328125, R6 ;  /* 0xbe03c5000c067823 */ /* 0x000fc40000000006 */
[----:B------:R-:W-:Y:S02]  /*0430*/  FFMA R15, R15, -0.19548365473747253418, R17 ;  /* 0xbe482cde0f0f7823 */ /* 0x000fe40000000011 */
[----:B------:R-:W-:Y:S02]  /*0440*/  FFMA R8, R22, -0.66656553745269775391, R8 ;  /* 0xbf2aa40a16087823 */ /* 0x000fe40000000008 */
[----:B------:R-:W-:Y:S02]  /*0450*/  FFMA R12, R24, -0.72996962070465087891, R11 ;  /* 0xbf3adf4a180c7823 */ /* 0x000fe4000000000b */
[C---:B------:R-:W-:Y:S02]  /*0460*/  FFMA R11, R26.reuse, -0.21495306491851806641, R15 ;  /* 0xbe5c1ca81a0b7823 */ /* 0x040fe4000000000f */
[----:B------:R-:W-:Y:S02]  /*0470*/  FFMA R7, R21, -0.12401126325130462646, R6 ;  /* 0xbdfdf99e15077823 */ /* 0x000fe40000000006 */
[----:B------:R-:W-:-:S02]  /*0480*/  FFMA R9, R26, 0.66532194614410400391, R9 ;  /* 0x3f2a528a1a097823 */ /* 0x000fc40000000009 */
[C---:B------:R-:W-:Y:S02]  /*0490*/  FFMA R8, R26.reuse, -0.31381028890609741211, R8 ;  /* 0xbea0abbe1a087823 */ /* 0x040fe40000000008 */
[----:B------:R-:W-:Y:S02]  /*04a0*/  FFMA R12, R26, 0.46636754274368286133, R12 ;  /* 0x3eeec7ba1a0c7823 */ /* 0x000fe4000000000c */
[C---:B------:R-:W-:Y:S02]  /*04b0*/  FFMA R15, R23.reuse, -0.77732086181640625, R14 ;  /* 0xbf46fe80170f7823 */ /* 0x040fe4000000000e */
[----:B------:R-:W-:Y:S02]  /*04c0*/  FFMA R13, R23, 0.078270472586154937744, R13 ;  /* 0x3da04c45170d7823 */ /* 0x000fe4000000000d */
[----:B------:R-:W-:-:S08]  /*04d0*/  FFMA R16, R19, -1.8745865821838378906, RZ ;  /* 0xbfeff27413107823 */ /* 0x000fd000000000ff */
.L_x_4:
[----:B------:R-:W-:Y:S05]  /*04e0*/  BSYNC B0 ;  /* 0x0000000000007941 */ /* 0x000fea0003800000 */
.L_x_3:
[----:B------:R0:W-:Y:S01]  /*04f0*/  STG.E.SYS [R2+0x62000], R15 ;  /* 0x0620000f02007386 */ /* 0x0001e2000010e900 */
[----:B------:R-:W-:-:S03]  /*0500*/  ISETP.GT.AND P0, PT, R20, 0x4, PT ;  /* 0x000000041400780c */ /* 0x000fc60003f04270 */
[----:B------:R0:W-:Y:S04]  /*0510*/  STG.E.SYS [R2+0x6e400], R8 ;  /* 0x06e4000802007386 */ /* 0x0001e8000010e900 */
[----:B------:R0:W-:Y:S04]  /*0520*/  STG.E.SYS [R2+0x7a800], R13 ;  /* 0x07a8000d02007386 */ /* 0x0001e8000010e900 */
[----:B------:R0:W-:Y:S04]  /*0530*/  STG.E.SYS [R2+0x86c00], R12 ;  /* 0x086c000c02007386 */ /* 0x0001e8000010e900 */
[----:B------:R0:W-:Y:S04]  /*0540*/  STG.E.SYS [R2+0x93000], R11 ;  /* 0x0930000b02007386 */ /* 0x0001e8000010e900 */
[----:B------:R0:W-:Y:S04]  /*0550*/  STG.E.SYS [R2+0x9f400], R16 ;  /* 0x09f4001002007386 */ /* 0x0001e8000010e900 */
[----:B------:R0:W-:Y:S04]  /*0560*/  STG.E.SYS [R2+0xab800], R7 ;  /* 0x0ab8000702007386 */ /* 0x0001e8000010e900 */
[----:B------:R0:W-:Y:S01]  /*0570*/  STG.E.SYS [R2+0xb7c00], R9 ;  /* 0x0b7c000902007386 */ /* 0x0001e2000010e900 */
[----:B------:R-:W-:Y:S05]  /*0580*/  @P0 BRA `(.L_x_5) ;  /* 0x0000006000000947 */ /* 0x000fea0003800000 */
[----:B0-----:R-:W-:-:S04]  /*0590*/  IADD3 R6, R20, -0x2, RZ ;  /* 0xfffffffe14067810 */ /* 0x001fc80007ffe0ff */
[----:B------:R-:W-:-:S04]  /*05a0*/  IMNMX.U32 R6, R6, 0x3, PT ;  /* 0x0000000306067817 */ /* 0x000fc80003800000 */
[----:B------:R-:W-:-:S06]  /*05b0*/  SHF.L.U32 R6, R6, 0x2, RZ ;  /* 0x0000000206067819 */ /* 0x000fcc00000006ff */
[----:B------:R-:W0:Y:S02]  /*05c0*/  LDC R18, c[0x2][R6] ;  /* 0x0080000006127b82 */ /* 0x000e240000000800 */
[----:B0-----:R-:W-:-:S06]  /*05d0*/  SHF.R.S32.HI R19, RZ, 0x1f, R18 ;  /* 0x0000001fff137819 */ /* 0x001fcc0000011412 */
[----:B------:R-:W-:Y:S05]  /*05e0*/  BRX R18 -0x5f0 ;  /* 0xfffffa1012007949 */ /* 0x000fea000383ffff */
.L_x_5:
[----:B0-----:R-:W-:-:S04]  /*05f0*/  IADD3 R6, R20, -0x5, RZ ;  /* 0xfffffffb14067810 */ /* 0x001fc80007ffe0ff */
[----:B------:R-:W-:-:S04]  /*0600*/  IMNMX.U32 R6, R6, 0x3, PT ;  /* 0x0000000306067817 */ /* 0x000fc80003800000 */
[----:B------:R-:W-:-:S06]  /*0610*/  SHF.L.U32 R6, R6, 0x2, RZ ;  /* 0x0000000206067819 */ /* 0x000fcc00000006ff */
[----:B------:R-:W0:Y:S02]  /*0620*/  LDC R18, c[0x2][R6+0x44] ;  /* 0x0080110006127b82 */ /* 0x000e240000000800 */
[----:B0-----:R-:W-:-:S06]  /*0630*/  SHF.R.S32.HI R19, RZ, 0x1f, R18 ;  /* 0x0000001fff137819 */ /* 0x001fcc0000011412 */
[----:B------:R-:W-:Y:S05]  /*0640*/  BRX R18 -0x650 ;  /* 0xfffff9b012007949 */ /* 0x000fea000383ffff */
.L_x_2:
[----:B------:R-:W-:Y:S01]  /*0650*/  ISETP.GT.U32.AND P0, PT, R0, 0x30, PT ;  /* 0x000000300000780c */ /* 0x000fe20003f04070 */
[----:B------:R-:W-:Y:S01]  /*0660*/  BSSY B0, `(.L_x_6) ;  /* 0x0000031000007945 */ /* 0x000fe20003800000 */
[----:B------:R-:W-:Y:S01]  /*0670*/  CS2R R8, SRZ ;  /* 0x0000000000087805 */ /* 0x000fe2000001ff00 */
[----:B------:R-:W-:Y:S01]  /*0680*/  MOV R0, RZ ;  /* 0x000000ff00007202 */ /* 0x000fe20000000f00 */
[----:B------:R-:W-:Y:S01]  /*0690*/  CS2R R12, SRZ ;  /* 0x00000000000c7805 */ /* 0x000fe2000001ff00 */
[----:B------:R-:W-:Y:S02]  /*06a0*/  MOV R7, RZ ;  /* 0x000000ff00077202 */ /* 0x000fe40000000f00 */
[----:B------:R-:W-:-:S05]  /*06b0*/  MOV R11, RZ ;  /* 0x000000ff000b7202 */ /* 0x000fca0000000f00 */
[----:B------:R-:W-:Y:S05]  /*06c0*/  @P0 BRA `(.L_x_7) ;  /* 0x000002a000000947 */ /* 0x000fea0003800000 */
[----:B------:R-:W2:Y:S04]  /*06d0*/  LDG.E.CONSTANT.SYS R6, [R4+0xc400] ;  /* 0x00c4000004067381 */ /* 0x000ea800001e6900 */
[----:B------:R-:W3:Y:S04]  /*06e0*/  LDG.E.CONSTANT.SYS R9, [R4+0x6e400] ;  /* 0x06e4000004097381 */ /* 0x000ee800001e6900 */
[----:B------:R-:W4:Y:S04]  /*06f0*/  LDG.E.CONSTANT.SYS R7, [R4+0x18800] ;  /* 0x0188000004077381 */ /* 0x000f2800001e6900 */
[----:B------:R-:W5:Y:S04]  /*0700*/  LDG.E.CONSTANT.SYS R0, [R4] ;  /* 0x0000000004007381 */ /* 0x000f6800001e6900 */
        /* <DEDUP_REMOVED lines=15> */
[----:B--2---:R-:W-:-:S02]  /*0800*/  FFMA R6, R6, 1.1723921298980712891, RZ ;  /* 0x3f9610f206067823 */ /* 0x004fc400000000ff */
[----:B---3--:R-:W-:Y:S02]  /*0810*/  FFMA R9, R9, -0.38266775012016296387, RZ ;  /* 0xbec3ed0709097823 */ /* 0x008fe400000000ff */
[----:B----4-:R-:W-:Y:S02]  /*0820*/  FFMA R6, R7, 0.7745926976203918457, R6 ;  /* 0x3f464bb507067823 */ /* 0x010fe40000000006 */
[----:B-----5:R-:W-:Y:S02]  /*0830*/  FFMA R0, R0, 0.23300442099571228027, RZ ;  /* 0x3e6e98b600007823 */ /* 0x020fe400000000ff */
[----:B------:R-:W-:Y:S02]  /*0840*/  FFMA R10, R10, 0.080960236489772796631, R9 ;  /* 0x3da5ce7b0a0a7823 */ /* 0x000fe40000000009 */
[----:B------:R-:W-:Y:S02]  /*0850*/  FFMA R6, R19, -0.81493926048278808594, R6 ;  /* 0xbf509fdc13067823 */ /* 0x000fe40000000006 */
[----:B------:R-:W-:-:S02]  /*0860*/  FFMA R9, R16, -1.0651350021362304688, RZ ;  /* 0xbf88565810097823 */ /* 0x000fc400000000ff */
[----:B------:R-:W-:Y:S02]  /*0870*/  FFMA R7, R13, -0.75169020891189575195, RZ ;  /* 0xbf406ec50d077823 */ /* 0x000fe400000000ff */
[----:B------:R-:W-:Y:S02]  /*0880*/  FFMA R8, R8, 1.4177139997482299805, RZ ;  /* 0x3fb577a708087823 */ /* 0x000fe400000000ff */
[----:B------:R-:W-:Y:S02]  /*0890*/  FFMA R0, R14, -0.30804932117462158203, R0 ;  /* 0xbe9db8a40e007823 */ /* 0x000fe40000000000 */
[----:B------:R-:W-:Y:S02]  /*08a0*/  FFMA R6, R11, 0.75944846868515014648, R6 ;  /* 0x3f426b370b067823 */ /* 0x000fe40000000006 */
[----:B------:R-:W-:Y:S02]  /*08b0*/  FFMA R9, R18, 0.38426935672760009766, R9 ;  /* 0x3ec4bef412097823 */ /* 0x000fe40000000009 */
[----:B------:R-:W-:-:S02]  /*08c0*/  FFMA R7, R16, 0.32595273852348327637, R7 ;  /* 0x3ea6e34710077823 */ /* 0x000fc40000000007 */
[----:B------:R-:W-:Y:S02]  /*08d0*/  FFMA R13, R18, -0.76164460182189941406, R8 ;  /* 0xbf42fb24120d7823 */ /* 0x000fe40000000008 */
[----:B------:R-:W-:Y:S02]  /*08e0*/  FFMA R8, R21, -0.28633153438568115234, R0 ;  /* 0xbe929a0c15087823 */ /* 0x000fe40000000000 */
[----:B------:R-:W-:Y:S02]  /*08f0*/  FFMA R0, R17, -0.64437371492385864258, RZ ;  /* 0xbf24f5ad11007823 */ /* 0x000fe400000000ff */
[----:B------:R-:W-:Y:S02]  /*0900*/  FFMA R6, R12, -0.7452793121337890625, R6 ;  /* 0xbf3ecaa00c067823 */ /* 0x000fe40000000006 */
[C---:B------:R-:W-:Y:S02]  /*0910*/  FFMA R11, R20.reuse, 0.94411927461624145508, R9 ;  /* 0x3f71b1cd140b7823 */ /* 0x040fe40000000009 */
[----:B------:R-:W-:-:S02]  /*0920*/  FFMA R9, R20, 0.55625355243682861328, R7 ;  /* 0x3f0e66a214097823 */ /* 0x000fc40000000007 */
[----:B------:R-:W-:Y:S02]  /*0930*/  FFMA R7, R12, -0.30199846625328063965, R10 ;  /* 0xbe9a9f8b0c077823 */ /* 0x000fe4000000000a */
[----:B------:R-:W-:Y:S02]  /*0940*/  FFMA R8, R22, -0.17239350080490112305, R8 ;  /* 0xbe3087ec16087823 */ /* 0x000fe40000000008 */
[----:B------:R-:W-:Y:S02]  /*0950*/  FFMA R0, R23, -1.4802269935607910156, R0 ;  /* 0xbfbd781417007823 */ /* 0x000fe40000000000 */
[----:B------:R-:W-:-:S08]  /*0960*/  FFMA R12, R15, 1.0499529838562011719, R6 ;  /* 0x3f8664dc0f0c7823 */ /* 0x000fd00000000006 */
.L_x_7:
[----:B------:R-:W-:Y:S05]  /*0970*/  BSYNC B0 ;  /* 0x0000000000007941 */ /* 0x000fea0003800000 */
.L_x_6:
[----:B------:R-:W-:Y:S04]  /*0980*/  STG.E.SYS [R2], R13 ;  /* 0x0000000d02007386 */ /* 0x000fe8000010e900 */
[----:B------:R-:W-:Y:S04]  /*0990*/  STG.E.SYS [R2+0xc400], R12 ;  /* 0x00c4000c02007386 */ /* 0x000fe8000010e900 */
[----:B------:R-:W-:Y:S04]  /*09a0*/  STG.E.SYS [R2+0x18800], R11 ;  /* 0x0188000b02007386 */ /* 0x000fe8000010e900 */
[----:B------:R-:W-:Y:S04]  /*09b0*/  STG.E.SYS [R2+0x24c00], R9 ;  /* 0x024c000902007386 */ /* 0x000fe8000010e900 */
[----:B------:R-:W-:Y:S04]  /*09c0*/  STG.E.SYS [R2+0x31000], R8 ;  /* 0x0310000802007386 */ /* 0x000fe8000010e900 */
[----:B------:R-:W-:Y:S04]  /*09d0*/  STG.E.SYS [R2+0x49800], R7 ;  /* 0x0498000702007386 */ /* 0x000fe8000010e900 */
[----:B------:R-:W-:Y:S04]  /*09e0*/  STG.E.SYS [R2+0x55c00], R0 ;  /* 0x055c000002007386 */ /* 0x000fe8000010e900 */
[----:B------:R-:W-:Y:S01]  /*09f0*/  STG.E.SYS [R2+0x3d400], RZ ;  /* 0x03d400ff02007386 */ /* 0x000fe2000010e900 */
[----:B------:R-:W-:Y:S05]  /*0a00*/  EXIT ;  /* 0x000000000000794d */ /* 0x000fea0003800000 */
.L_x_1:
[----:B------:R-:W-:Y:S01]  /*0a10*/  ISETP.NE.AND P0, PT, R20, 0x2, PT ;  /* 0x000000021400780c */ /* 0x000fe20003f05270 */
[----:B------:R-:W-:Y:S01]  /*0a20*/  CS2R R8, SRZ ;  /* 0x0000000000087805 */ /* 0x000fe2000001ff00 */
[----:B------:R-:W-:Y:S01]  /*0a30*/  MOV R7, RZ ;  /* 0x000000ff00077202 */ /* 0x000fe20000000f00 */
[----:B------:R-:W-:Y:S01]  /*0a40*/  CS2R R12, SRZ ;  /* 0x00000000000c7805 */ /* 0x000fe2000001ff00 */
[----:B------:R-:W-:-:S02]  /*0a50*/  MOV R16, RZ ;  /* 0x000000ff00107202 */ /* 0x000fc40000000f00 */
[----:B------:R-:W-:Y:S02]  /*0a60*/  MOV R11, RZ ;  /* 0x000000ff000b7202 */ /* 0x000fe40000000f00 */
[----:B------:R-:W-:-:S04]  /*0a70*/  MOV R15, RZ ;  /* 0x000000ff000f7202 */ /* 0x000fc80000000f00 */
[----:B------:R-:W-:Y:S05]  /*0a80*/  @!P0 BRA `(.L_x_8) ;  /* 0x0000003000008947 */ /* 0x000fea0003800000 */
[----:B------:R-:W-:-:S12]  /*0a90*/  ISETP.NE.AND P0, PT, R20, 0x3, PT ;  /* 0x000000031400780c */ /* 0x000fd80003f05270 */
[----:B------:R-:W-:Y:S05]  /*0aa0*/  @!P0 BRA `(.L_x_9) ;  /* 0x0000042000008947 */ /* 0x000fea0003800000 */
[----:B------:R-:W-:Y:S05]  /*0ab0*/  EXIT ;  /* 0x000000000000794d */ /* 0x000fea0003800000 */
.L_x_8:
[----:B------:R-:W-:Y:S01]  /*0ac0*/  ISETP.GT.U32.AND P0, PT, R0, 0x30, PT ;  /* 0x000000300000780c */ /* 0x000fe20003f04070 */
[----:B------:R-:W-:Y:S11]  /*0ad0*/  BSSY B0, `(.L_x_10) ;  /* 0x0000030000007945 */ /* 0x000ff60003800000 */
[----:B------:R-:W-:Y:S05]  /*0ae0*/  @P0 BRA `(.L_x_11) ;  /* 0x000002e000000947 */ /* 0x000fea0003800000 */
[----:B------:R-:W2:Y:S04]  /*0af0*/  LDG.E.CONSTANT.SYS R7, [R4+0x49800] ;  /* 0x0498000004077381 */ /* 0x000ea800001e6900 */
[----:B------:R-:W3:Y:S04]  /*0b00*/  LDG.E.CONSTANT.SYS R8, [R4+0x62000] ;  /* 0x0620000004087381 */ /* 0x000ee800001e6900 */
[----:B------:R-:W4:Y:S04]  /*0b10*/  LDG.E.CONSTANT.SYS R6, [R4+0x31000] ;  /* 0x0310000004067381 */ /* 0x000f2800001e6900 */
[----:B------:R-:W5:Y:S04]  /*0b20*/  LDG.E.CONSTANT.SYS R17, [R4+0xab800] ;  /* 0x0ab8000004117381 */ /* 0x000f6800001e6900 */
[----:B------:R-:W3:Y:S04]  /*0b30*/  LDG.E.CONSTANT.SYS R9, [R4+0x7a800] ;  /* 0x07a8000004097381 */ /* 0x000ee800001e6900 */
[----:B------:R-:W3:Y:S04]  /*0b40*/  LDG.E.CONSTANT.SYS R12, [R4+0x55c00] ;  /* 0x055c0000040c7381 */ /* 0x000ee800001e6900 */
[----:B------:R-:W3:Y:S04]  /*0b50*/  LDG.E.CONSTANT.SYS R11, [R4] ;  /* 0x00000000040b7381 */ /* 0x000ee800001e6900 */
[----:B------:R-:W3:Y:S04]  /*0b60*/  LDG.E.CONSTANT.SYS R19, [R4+0xb7c00] ;  /* 0x0b7c000004137381 */ /* 0x000ee800001e6900 */
        /* <DEDUP_REMOVED lines=11> */
[----:B------:R-:W3:Y:S01]  /*0c20*/  LDG.E.CONSTANT.SYS R13, [R4+0xe8c00] ;  /* 0x0e8c0000040d7381 */ /* 0x000ee200001e6900 */
[----:B--2---:R-:W-:-:S02]  /*0c30*/  FFMA R7, R7, 0.85886877775192260742, RZ ;  /* 0x3f5bded307077823 */ /* 0x004fc400000000ff */
[----:B----4-:R-:W-:Y:S02]  /*0c40*/  FFMA R6, R6, 0.44720536470413208008, RZ ;  /* 0x3ee4f81a06067823 */ /* 0x010fe400000000ff */
[----:B---3--:R-:W-:-:S04]  /*0c50*/  FFMA R8, R8, 0.61004221439361572266, R7 ;  /* 0x3f1c2bba08087823 */ /* 0x008fc80000000007 */
[----:B-----5:R-:W-:Y:S02]  /*0c60*/  FFMA R10, R17, 0.78193008899688720703, R8 ;  /* 0x3f482c92110a7823 */ /* 0x020fe40000000008 */
[----:B------:R-:W-:Y:S02]  /*0c70*/  FFMA R9, R9, -0.44453763961791992188, RZ ;  /* 0xbee39a7009097823 */ /* 0x000fe400000000ff */
[----:B------:R-:W-:Y:S02]  /*0c80*/  FFMA R7, R12, 1.3015263080596923828, R6 ;  /* 0x3fa6986a0c077823 */ /* 0x000fe40000000006 */
[----:B------:R-:W-:Y:S02]  /*0c90*/  FFMA R6, R11, 0.11763633042573928833, RZ ;  /* 0x3df0eb510b067823 */ /* 0x000fe400000000ff */
[----:B------:R-:W-:Y:S02]  /*0ca0*/  FFMA R10, R19, -0.4455165565013885498, R10 ;  /* 0xbee41abf130a7823 */ /* 0x000fe4000000000a */
[----:B------:R-:W-:-:S02]  /*0cb0*/  FFMA R9, R16, 0.79015040397644042969, R9 ;  /* 0x3f4a474c10097823 */ /* 0x000fc40000000009 */
[----:B------:R-:W-:Y:S02]  /*0cc0*/  FFMA R8, R17, -0.45552438497543334961, RZ ;  /* 0xbee93a7e11087823 */ /* 0x000fe400000000ff */
[----:B------:R-:W-:Y:S02]  /*0cd0*/  FFMA R6, R15, 0.13112968206405639648, R6 ;  /* 0x3e0646dc0f067823 */ /* 0x000fe40000000006 */
[----:B------:R-:W-:Y:S02]  /*0ce0*/  FFMA R10, R21, -0.76514613628387451172, R10 ;  /* 0xbf43e09e150a7823 */ /* 0x000fe4000000000a */
[----:B------:R-:W-:Y:S02]  /*0cf0*/  FFMA R9, R19, -0.83649027347564697266, R9 ;  /* 0xbf56243a13097823 */ /* 0x000fe40000000009 */
[----:B------:R-:W-:Y:S02]  /*0d00*/  FFMA R12, R21, -0.41092732548713684082, R8 ;  /* 0xbed26511150c7823 */ /* 0x000fe40000000008 */
[----:B------:R-:W-:-:S02]  /*0d10*/  FFMA R15, R16, -0.32046020030975341797, RZ ;  /* 0xbea4135c100f7823 */ /* 0x000fc400000000ff */
[----:B------:R-:W-:Y:S02]  /*0d20*/  FFMA R6, R24, -0.28062903881072998047, R6 ;  /* 0xbe8fae9c18067823 */ /* 0x000fe40000000006 */
[----:B------:R-:W-:Y:S02]  /*0d30*/  FFMA R11, R18, -0.60509926080703735352, R7 ;  /* 0xbf1ae7c9120b7823 */ /* 0x000fe40000000007 */
[----:B------:R-:W-:Y:S02]  /*0d40*/  FFMA R10, R23, -0.26283574104309082031, R10 ;  /* 0xbe869268170a7823 */ /* 0x000fe4000000000a */
[----:B------:R-:W-:Y:S02]  /*0d50*/  FFMA R8, R26, -1.5160098075866699219, R9 ;  /* 0xbfc20c9c1a087823 */ /* 0x000fe40000000009 */
[----:B------:R-:W-:Y:S02]  /*0d60*/  FFMA R15, R14, 0.96778512001037597656, R15 ;  /* 0x3f77c0c40e0f7823 */ /* 0x000fe4000000000f */
[----:B------:R-:W-:-:S02]  /*0d70*/  FFMA R7, R27, 0.12734957039356231689, R6 ;  /* 0x3e0267ed1b077823 */ /* 0x000fc40000000006 */
[----:B------:R-:W-:Y:S02]  /*0d80*/  FFMA R11, R22, -0.59430027008056640625, R11 ;  /* 0xbf182410160b7823 */ /* 0x000fe4000000000b */
[C---:B------:R-:W-:Y:S02]  /*0d90*/  FFMA R12, R25.reuse, -0.78770780563354492188, R12 ;  /* 0xbf49a738190c7823 */ /* 0x040fe4000000000c */
[C---:B------:R-:W-:Y:S02]  /*0da0*/  FFMA R16, R25.reuse, -0.32717394828796386719, R10 ;  /* 0xbea7835819107823 */ /* 0x040fe4000000000a */
[----:B------:R-:W-:Y:S02]  /*0db0*/  FFMA R9, R25, 0.64718484878540039062, RZ ;  /* 0x3f25ade819097823 */ /* 0x000fe400000000ff */
[----:B------:R-:W-:-:S08]  /*0dc0*/  FFMA R13, R13, 1.6605927944183349609, RZ ;  /* 0x3fd48e4e0d0d7823 */ /* 0x000fd000000000ff */
.L_x_11:
[----:B------:R-:W-:Y:S05]  /*0dd0*/  BSYNC B0 ;  /* 0x0000000000007941 */ /* 0x000fea0003800000 */
.L_x_10:
        /* <DEDUP_REMOVED lines=10> */
[----:B0-----:R-:W-:-:S12]  /*0e80*/  ISETP.NE.AND P0, PT, R20, 0x3, PT ;  /* 0x000000031400780c */ /* 0x001fd80003f05270 */
[----:B------:R-:W-:Y:S05]  /*0e90*/  @!P0 BRA `(.L_x_9) ;  /* 0x0000003000008947 */ /* 0x000fea0003800000 */
[----:B------:R-:W-:-:S12]  /*0ea0*/  ISETP.NE.AND P0, PT, R20, 0x4, PT ;  /* 0x000000041400780c */ /* 0x000fd80003f05270 */
[----:B------:R-:W-:Y:S05]  /*0eb0*/  @!P0 BRA `(.L_x_13) ;  /* 0x0000055000008947 */ /* 0x000fea0003800000 */
[----:B------:R-:W-:Y:S05]  /*0ec0*/  EXIT ;  /* 0x000000000000794d */ /* 0x000fea0003800000 */
.L_x_9:
[----:B------:R-:W-:Y:S01]  /*0ed0*/  ISETP.GT.U32.AND P0, PT, R0, 0x30, PT ;  /* 0x000000300000780c */ /* 0x000fe20003f04070 */
[----:B------:R-:W-:Y:S11]  /*0ee0*/  BSSY B0, `(.L_x_14) ;  /* 0x0000028000007945 */ /* 0x000ff60003800000 */
[----:B------:R-:W-:Y:S05]  /*0ef0*/  @P0 BRA `(.L_x_15) ;  /* 0x0000026000000947 */ /* 0x000fea0003800000 */
[----:B------:R-:W2:Y:S04]  /*0f00*/  LDG.E.CONSTANT.SYS R6, [R4+0x18800] ;  /* 0x0188000004067381 */ /* 0x000ea800001e6900 */
[----:B------:R-:W3:Y:S04]  /*0f10*/  LDG.E.CONSTANT.SYS R7, [R4+0x31000] ;  /* 0x0310000004077381 */ /* 0x000ee800001e6900 */
[----:B------:R-:W4:Y:S04]  /*0f20*/  LDG.E.CONSTANT.SYS R9, [R4+0x3d400] ;  /* 0x03d4000004097381 */ /* 0x000f2800001e6900 */
[----:B------:R-:W5:Y:S04]  /*0f30*/  LDG.E.CONSTANT.SYS R14, [R4+0x7a800] ;  /* 0x07a80000040e7381 */ /* 0x000f6800001e6900 */
        /* <DEDUP_REMOVED lines=11> */
[----:B--2---:R-:W-:-:S04]  /*0ff0*/  FFMA R6, R6, 0.49552881717681884766, RZ ;  /* 0x3efdb5f406067823 */ /* 0x004fc800000000ff */
[----:B---3--:R-:W-:-:S04]  /*1000*/  FFMA R6, R7, 0.60126292705535888672, R6 ;  /* 0x3f19ec5e07067823 */ /* 0x008fc80000000006 */
[----:B----4-:R-:W-:Y:S02]  /*1010*/  FFMA R6, R9, 0.36792790889739990234, R6 ;  /* 0x3ebc610c09067823 */ /* 0x010fe40000000006 */
[----:B-----5:R-:W-:Y:S02]  /*1020*/  FFMA R7, R14, -0.36370486021041870117, RZ ;  /* 0xbeba37860e077823 */ /* 0x020fe400000000ff */
[----:B------:R-:W-:Y:S02]  /*1030*/  FFMA R12, R12, -0.81740617752075195312, R6 ;  /* 0xbf5141880c0c7823 */ /* 0x000fe40000000006 */
[----:B------:R-:W-:Y:S02]  /*1040*/  FFMA R7, R10, 0.42860108613967895508, R7 ;  /* 0x3edb719a0a077823 */ /* 0x000fe40000000007 */
[----:B------:R-:W-:Y:S02]  /*1050*/  FFMA R6, R11, -0.31193903088569641113, RZ ;  /* 0xbe9fb6790b067823 */ /* 0x000fe400000000ff */
[----:B------:R-:W-:-:S02]  /*1060*/  FFMA R8, R8, 0.73438787460327148438, RZ ;  /* 0x3f3c00d808087823 */ /* 0x000fc400000000ff */
[----:B------:R-:W-:Y:S02]  /*1070*/  FFMA R10, R10, -1.6973184347152709961, RZ ;  /* 0xbfd941bb0a0a7823 */ /* 0x000fe400000000ff */
[----:B------:R-:W-:Y:S02]  /*1080*/  FFMA R6, R16, 0.22452779114246368408, R6 ;  /* 0x3e65ea9d10067823 */ /* 0x000fe40000000006 */
[----:B------:R-:W-:Y:S02]  /*1090*/  FFMA R9, R11, 0.3697999417781829834, RZ ;  /* 0x3ebd566b0b097823 */ /* 0x000fe400000000ff */
[C---:B------:R-:W-:Y:S02]  /*10a0*/  FFMA R8, R13.reuse, -0.77992421388626098633, R8 ;  /* 0xbf47a91d0d087823 */ /* 0x040fe40000000008 */
[----:B------:R-:W-:Y:S02]  /*10b0*/  FFMA R10, R13, -1.3750021457672119141, R10 ;  /* 0xbfb000120d0a7823 */ /* 0x000fe4000000000a */
[----:B------:R-:W-:-:S02]  /*10c0*/  FFMA R12, R17, 0.37343055009841918945, R12 ;  /* 0x3ebf324a110c7823 */ /* 0x000fc4000000000c */
[----:B------:R-:W-:Y:S02]  /*10d0*/  FFMA R13, R13, -0.7044093012809753418, RZ ;  /* 0xbf34542b0d0d7823 */ /* 0x000fe400000000ff */
[C---:B------:R-:W-:Y:S02]  /*10e0*/  FFMA R11, R16.reuse, 0.26323518157005310059, R7 ;  /* 0x3e86c6c3100b7823 */ /* 0x040fe40000000007 */
[----:B------:R-:W-:Y:S02]  /*10f0*/  FFMA R7, R15, 0.3073934018611907959, R6 ;  /* 0x3e9d62ab0f077823 */ /* 0x000fe40000000006 */
[----:B------:R-:W-:Y:S02]  /*1100*/  FFMA R9, R16, -0.64138895273208618164, R9 ;  /* 0xbf24321110097823 */ /* 0x000fe40000000009 */
[----:B------:R-:W-:Y:S02]  /*1110*/  FFMA R15, R19, 0.37929117679595947266, R12 ;  /* 0x3ec23274130f7823 */ /* 0x000fe4000000000c */
[----:B------:R-:W-:-:S02]  /*1120*/  FFMA R13, R18, 0.45490869879722595215, R13 ;  /* 0x3ee8e9cb120d7823 */ /* 0x000fc4000000000d */
[C---:B------:R-:W-:Y:S02]  /*1130*/  FFMA R16, R21.reuse, 0.76599985361099243164, R10 ;  /* 0x3f44189115107823 */ /* 0x040fe4000000000a */
[----:B------:R-:W-:Y:S02]  /*1140*/  FFMA R11, R21, -0.28657484054565429688, R11 ;  /* 0xbe92b9f0150b7823 */ /* 0x000fe4000000000b */
[----:B------:R-:W-:-:S08]  /*1150*/  FFMA R12, R14, -2.1824424266815185547, RZ ;  /* 0xc00bad230e0c7823 */ /* 0x000fd000000000ff */
.L_x_15:
[----:B------:R-:W-:Y:S05]  /*1160*/  BSYNC B0 ;  /* 0x0000000000007941 */ /* 0x000fea0003800000 */
.L_x_14:
        /* <DEDUP_REMOVED lines=16> */
.L_x_16:
[----:B0-----:R-:W-:-:S04]  /*1270*/  IADD3 R6, R20, -0x6, RZ ;  /* 0xfffffffa14067810 */ /* 0x001fc80007ffe0ff */
[----:B------:R-:W-:-:S04]  /*1280*/  IMNMX.U32 R6, R6, 0x2, PT ;  /* 0x0000000206067817 */ /* 0x000fc80003800000 */
[----:B------:R-:W-:-:S06]  /*1290*/  SHF.L.U32 R6, R6, 0x2, RZ ;  /* 0x0000000206067819 */ /* 0x000fcc00000006ff */
[----:B------:R-:W0:Y:S02]  /*12a0*/  LDC R18, c[0x2][R6+0x2c] ;  /* 0x00800b0006127b82 */ /* 0x000e240000000800 */
[----:B0-----:R-:W-:-:S06]  /*12b0*/  SHF.R.S32.HI R19, RZ, 0x1f, R18 ;  /* 0x0000001fff137819 */ /* 0x001fcc0000011412 */
[----:B------:R-:W-:Y:S05]  /*12c0*/  BRX R18 -0x12d0 ;  /* 0xffffed3012007949 */ /* 0x000fea000383ffff */
.L_x_12:
[----:B0-----:R-:W-:-:S04]  /*12d0*/  IADD3 R6, R20, -0x5, RZ ;  /* 0xfffffffb14067810 */ /* 0x001fc80007ffe0ff */
[----:B------:R-:W-:-:S04]  /*12e0*/  IMNMX.U32 R6, R6, 0x3, PT ;  /* 0x0000000306067817 */ /* 0x000fc80003800000 */
[----:B------:R-:W-:-:S06]  /*12f0*/  SHF.L.U32 R6, R6, 0x2, RZ ;  /* 0x0000000206067819 */ /* 0x000fcc00000006ff */
[----:B------:R-:W0:Y:S02]  /*1300*/  LDC R18, c[0x2][R6+0x1c] ;  /* 0x0080070006127b82 */ /* 0x000e240000000800 */
[----:B0-----:R-:W-:-:S06]  /*1310*/  SHF.R.S32.HI R19, RZ, 0x1f, R18 ;  /* 0x0000001fff137819 */ /* 0x001fcc0000011412 */
[----:B------:R-:W-:Y:S05]  /*1320*/  BRX R18 -0x1330 ;  /* 0xffffecd012007949 */ /* 0x000fea000383ffff */
.L_x_0:
[----:B------:R-:W-:Y:S02]  /*1330*/  ISETP.GT.AND P0, PT, R20, 0x5, PT ;  /* 0x000000051400780c */ /* 0x000fe40003f04270 */
[----:B------:R-:W-:-:S10]  /*1340*/  MOV R9, RZ ;  /* 0x000000ff00097202 */ /* 0x000fd40000000f00 */
[----:B------:R-:W-:Y:S05]  /*1350*/  @P0 BRA `(.L_x_17) ;  /* 0x000007e000000947 */ /* 0x000fea0003800000 */
[----:B------:R-:W-:Y:S01]  /*1360*/  ISETP.NE.AND P0, PT, R20, 0x4, PT ;  /* 0x000000041400780c */ /* 0x000fe20003f05270 */
[----:B------:R-:W-:Y:S01]  /*1370*/  CS2R R12, SRZ ;  /* 0x00000000000c7805 */ /* 0x000fe2000001ff00 */
[----:B------:R-:W-:Y:S02]  /*1380*/  MOV R7, RZ ;  /* 0x000000ff00077202 */ /* 0x000fe40000000f00 */
[----:B------:R-:W-:Y:S02]  /*1390*/  MOV R16, RZ ;  /* 0x000000ff00107202 */ /* 0x000fe40000000f00 */
[----:B------:R-:W-:Y:S02]  /*13a0*/  MOV R11, RZ ;  /* 0x000000ff000b7202 */ /* 0x000fe40000000f00 */
[----:B------:R-:W-:Y:S02]  /*13b0*/  MOV R8, RZ ;  /* 0x000000ff00087202 */ /* 0x000fe40000000f00 */
[----:B------:R-:W-:-:S02]  /*13c0*/  MOV R15, RZ ;  /* 0x000000ff000f7202 */ /* 0x000fc40000000f00 */
[----:B------:R-:W-:Y:S06]  /*13d0*/  @!P0 BRA `(.L_x_13) ;  /* 0x0000003000008947 */ /* 0x000fec0003800000 */
[----:B------:R-:W-:-:S12]  /*13e0*/  ISETP.NE.AND P0, PT, R20, 0x5, PT ;  /* 0x000000051400780c */ /* 0x000fd80003f05270 */
[----:B------:R-:W-:Y:S05]  /*13f0*/  @!P0 BRA `(.L_x_18) ;  /* 0x000003d000008947 */ /* 0x000fea0003800000 */
[----:B------:R-:W-:Y:S05]  /*1400*/  EXIT ;  /* 0x000000000000794d */ /* 0x000fea0003800000 */
.L_x_13:
        /* <DEDUP_REMOVED lines=18> */
[----:B--2---:R-:W-:-:S04]  /*1530*/  FFMA R6, R6, 0.27383556962013244629, RZ ;  /* 0x3e8c342d06067823 */ /* 0x004fc800000000ff */
[----:B---3--:R-:W-:-:S04]  /*1540*/  FFMA R6, R7, -0.13642127811908721924, R6 ;  /* 0xbe0bb20507067823 */ /* 0x008fc80000000006 */
[----:B----4-:R-:W-:Y:S02]  /*1550*/  FFMA R6, R8, -0.15838000178337097168, R6 ;  /* 0xbe222e5e08067823 */ /* 0x010fe40000000006 */
[C---:B-----5:R-:W-:Y:S02]  /*1560*/  FFMA R7, R9.reuse, 0.27661541104316711426, RZ ;  /* 0x3e8da08909077823 */ /* 0x060fe400000000ff */
[----:B------:R-:W-:Y:S02]  /*1570*/  FFMA R8, R9, -0.1081098020076751709, RZ ;  /* 0xbddd68ac09087823 */ /* 0x000fe400000000ff */
[C---:B------:R-:W-:Y:S02]  /*1580*/  FFMA R9, R10.reuse, -0.40119078755378723145, RZ ;  /* 0xbecd68e10a097823 */ /* 0x040fe400000000ff */
[----:B------:R-:W-:Y:S02]  /*1590*/  FFMA R6, R11, 0.12428579479455947876, R6 ;  /* 0x3dfe898d0b067823 */ /* 0x000fe40000000006 */
[----:B------:R-:W-:-:S02]  /*15a0*/  FFMA R7, R10, -0.90766227245330810547, R7 ;  /* 0xbf685c8e0a077823 */ /* 0x000fc40000000007 */
[----:B------:R-:W-:Y:S02]  /*15b0*/  FFMA R9, R14, -0.34966272115707397461, R9 ;  /* 0xbeb306fe0e097823 */ /* 0x000fe40000000009 */
[----:B------:R-:W-:Y:S02]  /*15c0*/  FFMA R11, R16, -0.23270776867866516113, R6 ;  /* 0xbe6e4af2100b7823 */ /* 0x000fe40000000006 */
[----:B------:R-:W-:Y:S02]  /*15d0*/  FFMA R8, R14, -0.058769743889570236206, R8 ;  /* 0xbd70b88b0e087823 */ /* 0x000fe40000000008 */
[C---:B------:R-:W-:Y:S02]  /*15e0*/  FFMA R6, R12.reuse, 0.82875996828079223633, RZ ;  /* 0x3f54299d0c067823 */ /* 0x040fe400000000ff */
[----:B------:R-:W-:Y:S02]  /*15f0*/  FFMA R7, R12, 0.42847985029220581055, R7 ;  /* 0x3edb61b60c077823 */ /* 0x000fe40000000007 */
[----:B------:R-:W-:-:S02]  /*1600*/  FFMA R10, R18, -0.47114482522010803223, R9 ;  /* 0xbef139e5120a7823 */ /* 0x000fc40000000009 */
[C---:B------:R-:W-:Y:S02]  /*1610*/  FFMA R9, R13.reuse, 0.7453257441520690918, RZ ;  /* 0x3f3ecdab0d097823 */ /* 0x040fe400000000ff */
[C---:B------:R-:W-:Y:S02]  /*1620*/  FFMA R6, R13.reuse, -0.69120526313781738281, R6 ;  /* 0xbf30f2d40d067823 */ /* 0x040fe40000000006 */
[C---:B------:R-:W-:Y:S02]  /*1630*/  FFMA R8, R13.reuse, -0.16245579719543457031, R8 ;  /* 0xbe265ad00d087823 */ /* 0x040fe40000000008 */
[----:B------:R-:W-:Y:S02]  /*1640*/  FFMA R13, R13, -0.85101842880249023438, R7 ;  /* 0xbf59dc580d0d7823 */ /* 0x000fe40000000007 */
[----:B------:R-:W-:Y:S02]  /*1650*/  FFMA R16, R17, -0.13892015814781188965, R8 ;  /* 0xbe0e411611107823 */ /* 0x000fe40000000008 */
[----:B------:R-:W-:-:S02]  /*1660*/  FFMA R9, R19, -0.47374626994132995605, R9 ;  /* 0xbef28edf13097823 */ /* 0x000fc40000000009 */
[----:B------:R-:W-:Y:S02]  /*1670*/  FFMA R12, R19, 1.2973170280456542969, R6 ;  /* 0x3fa60e7c130c7823 */ /* 0x000fe40000000006 */
[C---:B------:R-:W-:Y:S02]  /*1680*/  FFMA R7, R23.reuse, 0.29646831750869750977, R10 ;  /* 0x3e97cab217077823 */ /* 0x040fe4000000000a */
[----:B------:R-:W-:Y:S02]  /*1690*/  FFMA R13, R23, 0.39796301722526550293, R13 ;  /* 0x3ecbc1cf170d7823 */ /* 0x000fe4000000000d */
[----:B------:R-:W-:Y:S02]  /*16a0*/  FFMA R8, R17, -1.781463623046875, RZ ;  /* 0xbfe4070011087823 */ /* 0x000fe400000000ff */
[----:B------:R-:W-:-:S08]  /*16b0*/  FFMA R15, R15, -1.5970995426177978516, RZ ;  /* 0xbfcc6dc20f0f7823 */ /* 0x000fd000000000ff */
.L_x_20:
[----:B------:R-:W-:Y:S05]  /*16c0*/  BSYNC B0 ;  /* 0x0000000000007941 */ /* 0x000fea0003800000 */
.L_x_19:
[----:B------:R-:W-:Y:S01]  /*16d0*/  IADD3 R6, R20, -0x6, RZ ;  /* 0xfffffffa14067810 */ /* 0x000fe20007ffe0ff */
[----:B------:R0:W-:Y:S03]  /*16e0*/  STG.E.SYS [R2+0x188000], R15 ;  /* 0x1880000f02007386 */ /* 0x0001e6000010e900 */
[----:B------:R-:W-:Y:S01]  /*16f0*/  IMNMX.U32 R6, R6, 0x2, PT ;  /* 0x0000000206067817 */ /* 0x000fe20003800000 */
[----:B------:R0:W-:Y:S03]  /*1700*/  STG.E.SYS [R2+0x194400], R8 ;  /* 0x1944000802007386 */ /* 0x0001e6000010e900 */
[----:B------:R-:W-:Y:S01]  /*1710*/  SHF.L.U32 R6, R6, 0x2, RZ ;  /* 0x0000000206067819 */ /* 0x000fe200000006ff */
[----:B------:R0:W-:Y:S04]  /*1720*/  STG.E.SYS [R2+0x1a0800], R13 ;  /* 0x1a08000d02007386 */ /* 0x0001e8000010e900 */
[----:B------:R0:W-:Y:S01]  /*1730*/  STG.E.SYS [R2+0x1acc00], R12 ;  /* 0x1acc000c02007386 */ /* 0x0001e2000010e900 */
[----:B------:R-:W1:Y:S03]  /*1740*/  LDC R18, c[0x2][R6+0x38] ;  /* 0x00800e0006127b82 */ /* 0x000e660000000800 */
[----:B------:R0:W-:Y:S04]  /*1750*/  STG.E.SYS [R2+0x1b9000], R11 ;  /* 0x1b90000b02007386 */ /* 0x0001e8000010e900 */
[----:B------:R0:W-:Y:S04]  /*1760*/  STG.E.SYS [R2+0x1c5400], R16 ;  /* 0x1c54001002007386 */ /* 0x0001e8000010e900 */
[----:B------:R0:W-:Y:S04]  /*1770*/  STG.E.SYS [R2+0x1d1800], R7 ;  /* 0x1d18000702007386 */ /* 0x0001e8000010e900 */
[----:B------:R0:W-:Y:S01]  /*1780*/  STG.E.SYS [R2+0x1ddc00], R9 ;  /* 0x1ddc000902007386 */ /* 0x0001e2000010e900 */
[----:B-1----:R-:W-:-:S06]  /*1790*/  SHF.R.S32.HI R19, RZ, 0x1f, R18 ;  /* 0x0000001fff137819 */ /* 0x002fcc0000011412 */
[----:B------:R-:W-:Y:S05]  /*17a0*/  BRX R18 -0x17b0 ;  /* 0xffffe85012007949 */ /* 0x000fea000383ffff */
[----:B0-----:R-:W-:-:S12]  /*17b0*/  ISETP.NE.AND P0, PT, R20, 0x5, PT ;  /* 0x000000051400780c */ /* 0x001fd80003f05270 */
[----:B------:R-:W-:Y:S05]  /*17c0*/  @P0 EXIT ;  /* 0x000000000000094d */ /* 0x000fea0003800000 */
.L_x_18:
[----:B------:R-:W-:Y:S01]  /*17d0*/  ISETP.GT.U32.AND P0, PT, R0, 0x30, PT ;  /* 0x000000300000780c */ /* 0x000fe20003f04070 */
[----:B------:R-:W-:Y:S11]  /*17e0*/  BSSY B0, `(.L_x_21) ;  /* 0x0000028000007945 */ /* 0x000ff60003800000 */
[----:B------:R-:W-:Y:S05]  /*17f0*/  @P0 BRA `(.L_x_22) ;  /* 0x0000026000000947 */ /* 0x000fea0003800000 */
[----:B------:R-:W2:Y:S04]  /*1800*/  LDG.E.CONSTANT.SYS R12, [R4+0x7a800] ;  /* 0x07a80000040c7381 */ /* 0x000ea800001e6900 */
[----:B------:R-:W3:Y:S04]  /*1810*/  LDG.E.CONSTANT.SYS R6, [R4] ;  /* 0x0000000004067381 */ /* 0x000ee800001e6900 */
[----:B------:R-:W4:Y:S04]  /*1820*/  LDG.E.CONSTANT.SYS R7, [R4+0x3d400] ;  /* 0x03d4000004077381 */ /* 0x000f2800001e6900 */
[----:B------:R-:W5:Y:S04]  /*1830*/  LDG.E.CONSTANT.SYS R9, [R4+0x9f400] ;  /* 0x09f4000004097381 */ /* 0x000f6800001e6900 */
        /* <DEDUP_REMOVED lines=11> */
[----:B--2---:R-:W-:-:S02]  /*18f0*/  FFMA R8, R12, -0.46521699428558349609, RZ ;  /* 0xbeee30ec0c087823 */ /* 0x004fc400000000ff */
[----:B----4-:R-:W-:Y:S02]  /*1900*/  FFMA R7, R7, 0.39803212881088256836, RZ ;  /* 0x3ecbcade07077823 */ /* 0x010fe400000000ff */
[----:B---3--:R-:W-:Y:S02]  /*1910*/  FFMA R6, R6, 0.78403902053833007812, RZ ;  /* 0x3f48b6c806067823 */ /* 0x008fe400000000ff */
[----:B-----5:R-:W-:Y:S02]  /*1920*/  FFMA R9, R9, -0.44980025291442871094, R8 ;  /* 0xbee64c3809097823 */ /* 0x020fe40000000008 */
[----:B------:R-:W-:Y:S02]  /*1930*/  FFMA R6, R13, 0.4138978123664855957, R6 ;  /* 0x3ed3ea6a0d067823 */ /* 0x000fe40000000006 */
[----:B------:R-:W-:Y:S02]  /*1940*/  FFMA R7, R10, -0.097255282104015350342, R7 ;  /* 0xbdc72dc70a077823 */ /* 0x000fe40000000007 */
[----:B------:R-:W-:-:S02]  /*1950*/  FFMA R8, R11, 0.35522902011871337891, RZ ;  /* 0x3eb5e0940b087823 */ /* 0x000fc400000000ff */
[----:B------:R-:W-:Y:S02]  /*1960*/  FFMA R10, R15, 0.29097235202789306641, R9 ;  /* 0x3e94fa540f0a7823 */ /* 0x000fe40000000009 */
[C---:B------:R-:W-:Y:S02]  /*1970*/  FFMA R6, R17.reuse, -0.36064225435256958008, R6 ;  /* 0xbeb8a61a11067823 */ /* 0x040fe40000000006 */
[----:B------:R-:W-:Y:S02]  /*1980*/  FFMA R9, R12, 1.0683287382125854492, RZ ;  /* 0x3f88beff0c097823 */ /* 0x000fe400000000ff */
[----:B------:R-:W-:Y:S02]  /*1990*/  FFMA R15, R17, -0.50012010335922241211, R8 ;  /* 0xbf0007df110f7823 */ /* 0x000fe40000000008 */
[----:B------:R-:W-:Y:S02]  /*19a0*/  FFMA R8, R19, 0.84586566686630249023, RZ ;  /* 0x3f588aa713087823 */ /* 0x000fe400000000ff */
[----:B------:R-:W-:-:S02]  /*19b0*/  FFMA R10, R16, -0.56562942266464233398, R10 ;  /* 0xbf10cd17100a7823 */ /* 0x000fc4000000000a */
[----:B------:R-:W-:Y:S02]  /*19c0*/  FFMA R6, R19, 0.61129647493362426758, R6 ;  /* 0x3f1c7ded13067823 */ /* 0x000fe40000000006 */
[----:B------:R-:W-:Y:S02]  /*19d0*/  FFMA R13, R18, -0.96811777353286743164, RZ ;  /* 0xbf77d691120d7823 */ /* 0x000fe400000000ff */
[----:B------:R-:W-:Y:S02]  /*19e0*/  FFMA R9, R16, -1.1135567426681518555, R9 ;  /* 0xbf8e890710097823 */ /* 0x000fe40000000009 */
[----:B------:R-:W-:Y:S02]  /*19f0*/  FFMA R11, R14, -0.10733657330274581909, R7 ;  /* 0xbddbd3470e0b7823 */ /* 0x000fe40000000007 */
[C---:B------:R-:W-:Y:S02]  /*1a00*/  FFMA R8, R21.reuse, -0.71849066019058227539, R8 ;  /* 0xbf37ef0115087823 */ /* 0x040fe40000000008 */
[----:B------:R-:W-:-:S02]  /*1a10*/  FFMA R15, R21, -1.0803899765014648438, R15 ;  /* 0xbf8a4a38150f7823 */ /* 0x000fc4000000000f */
[----:B------:R-:W-:Y:S02]  /*1a20*/  FFMA R16, R21, 0.44948753714561462402, R6 ;  /* 0x3ee6233b15107823 */ /* 0x000fe40000000006 */
[C---:B------:R-:W-:Y:S02]  /*1a30*/  FFMA R13, R23.reuse, -0.23381188511848449707, R13 ;  /* 0xbe6f6c62170d7823 */ /* 0x040fe4000000000d */
[----:B------:R-:W-:Y:S02]  /*1a40*/  FFMA R12, R23, -0.29183974862098693848, R10 ;  /* 0xbe956c05170c7823 */ /* 0x000fe4000000000a */
[----:B------:R-:W-:-:S08]  /*1a50*/  FFMA R7, R19, -0.43745264410972595215, RZ ;  /* 0xbedff9cb13077823 */ /* 0x000fd000000000ff */
.L_x_22:
[----:B------:R-:W-:Y:S05]  /*1a60*/  BSYNC B0 ;  /* 0x0000000000007941 */ /* 0x000fea0003800000 */
.L_x_21:
[----:B------:R0:W-:Y:S01]  /*1a70*/  STG.E.SYS [R2+0x1ea000], R15 ;  /* 0x1ea0000f02007386 */ /* 0x0001e2000010e900 */
[----:B------:R-:W-:-:S03]  /*1a80*/  ISETP.NE.AND P0, PT, R20, 0x7, PT ;  /* 0x000000071400780c */ /* 0x000fc60003f05270 */
[----:B------:R0:W-:Y:S04]  /*1a90*/  STG.E.SYS [R2+0x1f6400], R8 ;  /* 0x1f64000802007386 */ /* 0x0001e8000010e900 */
[----:B------:R0:W-:Y:S04]  /*1aa0*/  STG.E.SYS [R2+0x202800], R13 ;  /* 0x2028000d02007386 */ /* 0x0001e8000010e900 */
[----:B------:R0:W-:Y:S04]  /*1ab0*/  STG.E.SYS [R2+0x20ec00], R12 ;  /* 0x20ec000c02007386 */ /* 0x0001e8000010e900 */
[----:B------:R0:W-:Y:S04]  /*1ac0*/  STG.E.SYS [R2+0x21b000], R11 ;  /* 0x21b0000b02007386 */ /* 0x0001e8000010e900 */
[----:B------:R0:W-:Y:S04]  /*1ad0*/  STG.E.SYS [R2+0x227400], R16 ;  /* 0x2274001002007386 */ /* 0x0001e8000010e900 */
[----:B------:R0:W-:Y:S04]  /*1ae0*/  STG.E.SYS [R2+0x233800], R7 ;  /* 0x2338000702007386 */ /* 0x0001e8000010e900 */
[----:B------:R0:W-:Y:S01]  /*1af0*/  STG.E.SYS [R2+0x23fc00], R9 ;  /* 0x23fc000902007386 */ /* 0x0001e2000010e900 */
[----:B------:R-:W-:Y:S05]  /*1b00*/  @!P0 BRA `(.L_x_23) ;  /* 0x000004a000008947 */ /* 0x000fea0003800000 */
[----:B0-----:R-:W-:-:S12]  /*1b10*/  ISETP.NE.AND P0, PT, R20, 0x6, PT ;  /* 0x000000061400780c */ /* 0x001fd80003f05270 */
[----:B------:R-:W-:Y:S05]  /*1b20*/  @P0 EXIT ;  /* 0x000000000000094d */ /* 0x000fea0003800000 */
[----:B------:R-:W-:Y:S05]  /*1b30*/  BRA `(.L_x_24) ;  /* 0x000000c000007947 */ /* 0x000fea0003800000 */
.L_x_17:
        /* <DEDUP_REMOVED lines=8> */
[----:B------:R-:W-:Y:S02]  /*1bc0*/  ISETP.NE.AND P0, PT, R20, 0x7, PT ;  /* 0x000000071400780c */ /* 0x000fe40003f05270 */
[----:B------:R-:W-:-:S10]  /*1bd0*/  MOV R9, RZ ;  /* 0x000000ff00097202 */ /* 0x000fd40000000f00 */
[----:B------:R-:W-:Y:S05]  /*1be0*/  @!P0 BRA `(.L_x_23) ;  /* 0x000003c000008947 */ /* 0x000fea0003800000 */
[----:B------:R-:W-:Y:S05]  /*1bf0*/  EXIT ;  /* 0x000000000000794d */ /* 0x000fea0003800000 */
.L_x_24:
[----:B0-----:R-:W-:Y:S01]  /*1c00*/  ISETP.GT.U32.AND P0, PT, R0, 0x30, PT ;  /* 0x000000300000780c */ /* 0x001fe20003f04070 */
        /* <DEDUP_REMOVED lines=21> */
[----:B--2---:R-:W-:-:S02]  /*1d60*/  FFMA R9, R8, -0.23510882258415222168, RZ ;  /* 0xbe70c05e08097823 */ /* 0x004fc400000000ff */
[----:B---3--:R-:W-:Y:S02]  /*1d70*/  FFMA R6, R6, 0.40337297320365905762, RZ ;  /* 0x3ece86e706067823 */ /* 0x008fe400000000ff */
[----:B------:R-:W-:Y:S02]  /*1d80*/  FFMA R8, R8, 0.36403062939643859863, RZ ;  /* 0x3eba623908087823 */ /* 0x000fe400000000ff */
[----:B----4-:R-:W-:Y:S02]  /*1d90*/  FFMA R10, R15, -0.3306923210620880127, RZ ;  /* 0xbea950810f0a7823 */ /* 0x010fe400000000ff */
[----:B-----5:R-:W-:Y:S02]  /*1da0*/  FFMA R9, R16, 1.1806961297988891602, R9 ;  /* 0x3f97210d10097823 */ /* 0x020fe40000000009 */
[----:B------:R-:W-:Y:S02]  /*1db0*/  FFMA R6, R11, -0.34505954384803771973, R6 ;  /* 0xbeb0aba50b067823 */ /* 0x000fe40000000006 */
[----:B------:R-:W-:-:S02]  /*1dc0*/  FFMA R10, R19, -0.18930076062679290771, R10 ;  /* 0xbe41d80f130a7823 */ /* 0x000fc4000000000a */
[----:B------:R-:W-:Y:S02]  /*1dd0*/  FFMA R11, R19, -0.30624112486839294434, R9 ;  /* 0xbe9ccba3130b7823 */ /* 0x000fe40000000009 */
[----:B------:R-:W-:Y:S02]  /*1de0*/  FFMA R8, R13, -0.76855564117431640625, R8 ;  /* 0xbf44c0100d087823 */ /* 0x000fe40000000008 */
[----:B------:R-:W-:Y:S02]  /*1df0*/  FFMA R6, R12, 0.35198938846588134766, R6 ;  /* 0x3eb437f40c067823 */ /* 0x000fe40000000006 */
[----:B------:R-:W-:Y:S02]  /*1e00*/  FFMA R9, R15, -0.39303797483444213867, RZ ;  /* 0xbec93c460f097823 */ /* 0x000fe400000000ff */
[----:B------:R-:W-:Y:S02]  /*1e10*/  FFMA R13, R21, -0.27444666624069213867, R10 ;  /* 0xbe8c8446150d7823 */ /* 0x000fe4000000000a */
[----:B------:R-:W-:-:S02]  /*1e20*/  FFMA R12, R17, -0.36915439367294311523, R11 ;  /* 0xbebd01ce110c7823 */ /* 0x000fc4000000000b */
[----:B------:R-:W-:Y:S02]  /*1e30*/  FFMA R10, R17, -0.30964207649230957031, RZ ;  /* 0xbe9e8968110a7823 */ /* 0x000fe400000000ff */
[----:B------:R-:W-:Y:S02]  /*1e40*/  FFMA R8, R14, 1.2024445533752441406, R8 ;  /* 0x3f99e9b40e087823 */ /* 0x000fe40000000008 */
[----:B------:R-:W-:Y:S02]  /*1e50*/  FFMA R11, R19, 0.24156703054904937744, R9 ;  /* 0x3e775d59130b7823 */ /* 0x000fe40000000009 */
[----:B------:R-:W-:Y:S02]  /*1e60*/  FFMA R14, R18, 0.17599505186080932617, R13 ;  /* 0x3e34380c120e7823 */ /* 0x000fe4000000000d */
[----:B------:R-:W-:Y:S02]  /*1e70*/  FFMA R9, R23, -0.83363068103790283203, R12 ;  /* 0xbf5568d217097823 */ /* 0x000fe4000000000c */
[----:B------:R-:W-:-:S02]  /*1e80*/  FFMA R10, R25, -0.3008086085319519043, R10 ;  /* 0xbe9a0396190a7823 */ /* 0x000fc4000000000a */
[----:B------:R-:W-:Y:S02]  /*1e90*/  FFMA R8, R22, -0.34254181385040283203, R8 ;  /* 0xbeaf61a416087823 */ /* 0x000fe40000000008 */
[----:B------:R-:W-:Y:S02]  /*1ea0*/  FFMA R15, R24, 0.97076934576034545898, R6 ;  /* 0x3f788457180f7823 */ /* 0x000fe40000000006 */
[----:B------:R-:W-:Y:S02]  /*1eb0*/  FFMA R9, R26, -0.53779131174087524414, R9 ;  /* 0xbf09acb11a097823 */ /* 0x000fe40000000009 */
[C---:B------:R-:W-:Y:S02]  /*1ec0*/  FFMA R13, R28.reuse, -0.67230254411697387695, R10 ;  /* 0xbf2c1c051c0d7823 */ /* 0x040fe4000000000a */
[C---:B------:R-:W-:Y:S02]  /*1ed0*/  FFMA R11, R28.reuse, -0.25334692001342773438, R11 ;  /* 0xbe81b6b01c0b7823 */ /* 0x040fe4000000000b */
[----:B------:R-:W-:-:S02]  /*1ee0*/  FFMA R12, R28, 0.25001800060272216797, R14 ;  /* 0x3e80025c1c0c7823 */ /* 0x000fc4000000000e */
[----:B------:R-:W-:-:S08]  /*1ef0*/  FFMA R16, R27, -0.51243430376052856445, RZ ;  /* 0xbf032ee51b107823 */ /* 0x000fd000000000ff */
.L_x_26:
[----:B------:R-:W-:Y:S05]  /*1f00*/  BSYNC B0 ;  /* 0x0000000000007941 */ /* 0x000fea0003800000 */
.L_x_25:
        /* <DEDUP_REMOVED lines=9> */
[----:B------:R-:W-:Y:S05]  /*1fa0*/  @P0 EXIT ;  /* 0x000000000000094d */ /* 0x000fea0003800000 */
.L_x_23:
        /* <DEDUP_REMOVED lines=17> */
[----:B--2---:R-:W-:-:S02]  /*20c0*/  FFMA R0, R9, -0.68843978643417358398, RZ ;  /* 0xbf303d9709007823 */ /* 0x004fc400000000ff */
[----:B---3--:R-:W-:Y:S02]  /*20d0*/  FFMA R7, R7, 0.16688081622123718262, RZ ;  /* 0x3e2ae2ce07077823 */ /* 0x008fe400000000ff */
[----:B------:R-:W-:Y:S02]  /*20e0*/  FFMA R12, R9, 0.28733983635902404785, RZ ;  /* 0x3e931e35090c7823 */ /* 0x000fe400000000ff */
[----:B----4-:R-:W-:Y:S02]  /*20f0*/  FFMA R0, R11, 1.1824753284454345703, R0 ;  /* 0x3f975b5a0b007823 */ /* 0x010fe40000000000 */
[----:B-----5:R-:W-:Y:S02]  /*2100*/  FFMA R8, R15, -0.82811832427978515625, RZ ;  /* 0xbf53ff900f087823 */ /* 0x020fe400000000ff */
[----:B------:R-:W-:Y:S02]  /*2110*/  FFMA R6, R6, -0.54860723018646240234, RZ ;  /* 0xbf0c718606067823 */ /* 0x000fe400000000ff */
[----:B------:R-:W-:-:S02]  /*2120*/  FFMA R7, R13, -0.21346887946128845215, R7 ;  /* 0xbe5a97960d077823 */ /* 0x000fc40000000007 */
[C---:B------:R-:W-:Y:S02]  /*2130*/  FFMA R16, R14.reuse, -0.84525656700134277344, R0 ;  /* 0xbf5862bc0e107823 */ /* 0x040fe40000000000 */
[----:B------:R-:W-:Y:S02]  /*2140*/  FFMA R8, R17, 1.1598287820816040039, R8 ;  /* 0x3f94754511087823 */ /* 0x000fe40000000008 */
[C---:B------:R-:W-:Y:S02]  /*2150*/  FFMA R0, R13.reuse, -0.35687536001205444336, RZ ;  /* 0xbeb6b85e0d007823 */ /* 0x040fe400000000ff */
[----:B------:R-:W-:Y:S02]  /*2160*/  FFMA R6, R13, 0.47735953330993652344, R6 ;  /* 0x3ef468780d067823 */ /* 0x000fe40000000006 */
[----:B------:R-:W-:Y:S02]  /*2170*/  FFMA R7, R14, -0.40233302116394042969, R7 ;  /* 0xbecdfe980e077823 */ /* 0x000fe40000000007 */
[----:B------:R-:W-:-:S02]  /*2180*/  FFMA R13, R18, -1.0898816585540771484, R8 ;  /* 0xbf8b813e120d7823 */ /* 0x000fc40000000008 */
[----:B------:R-:W-:Y:S02]  /*2190*/  FFMA R8, R19, 0.47038066387176513672, R0 ;  /* 0x3ef0d5bc13087823 */ /* 0x000fe40000000000 */
[----:B------:R-:W-:Y:S02]  /*21a0*/  FFMA R6, R15, 0.27049589157104492188, R6 ;  /* 0x3e8a7e700f067823 */ /* 0x000fe40000000006 */
[----:B------:R-:W-:Y:S02]  /*21b0*/  FFMA R0, R20, -0.14452227950096130371, R7 ;  /* 0xbe13fda614007823 */ /* 0x000fe40000000007 */
[----:B------:R-:W-:Y:S02]  /*21c0*/  FFMA R7, R9, 1.1383359432220458984, RZ ;  /* 0x3f91b4fe09077823 */ /* 0x000fe400000000ff */
[----:B------:R-:W-:Y:S02]  /*21d0*/  FFMA R6, R17, -0.48815241456031799316, R6 ;  /* 0xbef9ef1d11067823 */ /* 0x000fe40000000006 */
[----:B------:R-:W-:-:S02]  /*21e0*/  FFMA R9, R9, 0.54485452175140380859, RZ ;  /* 0x3f0b7b9609097823 */ /* 0x000fc400000000ff */
[----:B------:R-:W-:Y:S02]  /*21f0*/  FFMA R0, R21, -0.24168179929256439209, R0 ;  /* 0xbe777b6f15007823 */ /* 0x000fe40000000000 */
[----:B------:R-:W-:Y:S02]  /*2200*/  FFMA R12, R17, -0.80264753103256225586, R12 ;  /* 0xbf4d7a4f110c7823 */ /* 0x000fe4000000000c */
[----:B------:R-:W-:Y:S02]  /*2210*/  FFMA R16, R18, 0.5756899714469909668, R16 ;  /* 0x3f13606b12107823 */ /* 0x000fe40000000010 */
[C---:B------:R-:W-:Y:S02]  /*2220*/  FFMA R8, R21.reuse, 0.35595554113388061523, R8 ;  /* 0x3eb63fce15087823 */ /* 0x040fe40000000008 */
[----:B------:R-:W-:Y:S02]  /*2230*/  FFMA R11, R21, 0.35704162716865539551, R6 ;  /* 0x3eb6ce29150b7823 */ /* 0x000fe40000000006 */
[----:B------:R-:W-:-:S02]  /*2240*/  FFMA R7, R10, -0.90264731645584106445, R7 ;  /* 0xbf6713e50a077823 */ /* 0x000fc40000000007 */
[----:B------:R-:W-:Y:S02]  /*2250*/  FFMA R9, R10, 1.5098878145217895508, R9 ;  /* 0x3fc144010a097823 */ /* 0x000fe40000000009 */
[----:B------:R-:W-:-:S08]  /*2260*/  FFMA R15, R22, -0.11596684157848358154, R0 ;  /* 0xbded8006160f7823 */ /* 0x000fd00000000000 */
.L_x_28:
[----:B------:R-:W-:Y:S05]  /*2270*/  BSYNC B0 ;  /* 0x0000000000007941 */ /* 0x000fea0003800000 */
.L_x_27:
[----:B------:R0:W-:Y:S04]  /*2280*/  STG.E.SYS [R2+0x2ae000], R15 ;  /* 0x2ae0000f02007386 */ /* 0x0001e8000010e900 */
[----:B------:R0:W-:Y:S04]  /*2290*/  STG.E.SYS [R2+0x2ba400], R8 ;  /* 0x2ba4000802007386 */ /* 0x0001e8000010e900 */
[----:B------:R0:W-:Y:S04]  /*22a0*/  STG.E.SYS [R2+0x2c6800], R13 ;  /* 0x2c68000d02007386 */ /* 0x0001e8000010e900 */
[----:B------:R0:W-:Y:S04]  /*22b0*/  STG.E.SYS [R2+0x2d2c00], R12 ;  /* 0x2d2c000c02007386 */ /* 0x0001e8000010e900 */
[----:B------:R0:W-:Y:S04]  /*22c0*/  STG.E.SYS [R2+0x2df000], R11 ;  /* 0x2df0000b02007386 */ /* 0x0001e8000010e900 */
[----:B------:R0:W-:Y:S04]  /*22d0*/  STG.E.SYS [R2+0x2eb400], R16 ;  /* 0x2eb4001002007386 */ /* 0x0001e8000010e900 */
[----:B------:R0:W-:Y:S04]  /*22e0*/  STG.E.SYS [R2+0x2f7800], R7 ;  /* 0x2f78000702007386 */ /* 0x0001e8000010e900 */
[----:B------:R0:W-:Y:S02]  /*22f0*/  STG.E.SYS [R2+0x303c00], R9 ;  /* 0x303c000902007386 */ /* 0x0001e4000010e900 */
[----:B0-----:R-:W-:Y:S05]  /*2300*/  EXIT ;  /* 0x000000000000794d */ /* 0x001fea0003800000 */
.L_x_29:
[----:B------:R-:W-:-:S00]  /*2310*/  BRA `(.L_x_29) ;  /* 0xfffffff000007947 */ /* 0x000fc0000383ffff */
[----:B------:R-:W-:-:S00]  /*2320*/  NOP ;  /* 0x0000000000007918 */ /* 0x000fc00000000000 */
[----:B------:R-:W-:-:S00]  /*2330*/  NOP ;  /* 0x0000000000007918 */ /* 0x000fc00000000000 */
[----:B------:R-:W-:-:S00]  /*2340*/  NOP ;  /* 0x0000000000007918 */ /* 0x000fc00000000000 */
[----:B------:R-:W-:-:S00]  /*2350*/  NOP ;  /* 0x0000000000007918 */ /* 0x000fc00000000000 */
[----:B------:R-:W-:-:S00]  /*2360*/  NOP ;  /* 0x0000000000007918 */ /* 0x000fc00000000000 */
[----:B------:R-:W-:-:S00]  /*2370*/  NOP ;  /* 0x0000000000007918 */ /* 0x000fc00000000000 */
.L_x_30:
